//
// Generated by NVIDIA NVVM Compiler
//
// Compiler Build ID: CL-36424714
// Cuda compilation tools, release 13.0, V13.0.88
// Based on NVVM 20.0.0
//

.version 9.0
.target sm_100
.address_size 64

	// .globl	_Z9vectorAddPKfS0_Pfj

.visible .entry _Z9vectorAddPKfS0_Pfj(
	.param .u64 .ptr .align 1 _Z9vectorAddPKfS0_Pfj_param_0,
	.param .u64 .ptr .align 1 _Z9vectorAddPKfS0_Pfj_param_1,
	.param .u64 .ptr .align 1 _Z9vectorAddPKfS0_Pfj_param_2,
	.param .u32 _Z9vectorAddPKfS0_Pfj_param_3
)
{
	.reg .pred 	%p<2>;
	.reg .b32 	%r<6>;
	.reg .b32 	%f<4>;
	.reg .b64 	%rd<11>;

	ld.param.u64 	%rd1, [_Z9vectorAddPKfS0_Pfj_param_0];
	ld.param.u64 	%rd2, [_Z9vectorAddPKfS0_Pfj_param_1];
	ld.param.u64 	%rd3, [_Z9vectorAddPKfS0_Pfj_param_2];
	ld.param.u32 	%r2, [_Z9vectorAddPKfS0_Pfj_param_3];
	mov.u32 	%r3, %ctaid.x;
	mov.u32 	%r4, %ntid.x;
	mov.u32 	%r5, %tid.x;
	mad.lo.s32 	%r1, %r3, %r4, %r5;
	setp.ge.u32 	%p1, %r1, %r2;
	@%p1 bra 	$L__BB0_2;
	cvta.to.global.u64 	%rd4, %rd1;
	cvta.to.global.u64 	%rd5, %rd2;
	cvta.to.global.u64 	%rd6, %rd3;
	mul.wide.u32 	%rd7, %r1, 4;
	add.s64 	%rd8, %rd4, %rd7;
	ld.global.f32 	%f1, [%rd8];
	add.s64 	%rd9, %rd5, %rd7;
	ld.global.f32 	%f2, [%rd9];
	add.f32 	%f3, %f1, %f2;
	add.s64 	%rd10, %rd6, %rd7;
	st.global.f32 	[%rd10], %f3;
$L__BB0_2:
	ret;

}


// ===== COMPILED SASS (sm_100) =====

	.target	sm_100

	.elftype	@"ET_EXEC"


//--------------------- .note.nv.tkinfo           --------------------------
	.section	.note.nv.tkinfo,"",@"SHT_NOTE"
	.sectionflags	@"SHF_NOTE_NV_TKINFO"
	.tkinfo
        /*0018*/ 	.word	0x00000002
        /*0030*/ 	.string	""
        /*0030*/ 	.string	"ptxas"
        /*0030*/ 	.string	"Cuda compilation tools, release 13.0, V13.0.88"
        /*0030*/ 	.string	"Build cuda_13.0.r13.0/compiler.36424714_0"
        /*0030*/ 	.string	"-arch sm_100 -m 64 "



//--------------------- .note.nv.cuinfo           --------------------------
	.section	.note.nv.cuinfo,"",@"SHT_NOTE"
	.sectionflags	@"SHF_NOTE_NV_CUINFO"
        /*0018*/ 	.short	0x0002
        /*001a*/ 	.short	0x0064
        /*001c*/ 	.short	0x0082
	.zero		2


//--------------------- .nv.info                  --------------------------
	.section	.nv.info,"",@"SHT_CUDA_INFO"
	.align	4


	//----- nvinfo : EIATTR_REGCOUNT
	.align		4
        /*0000*/ 	.byte	0x04, 0x2f
        /*0002*/ 	.short	(.L_1 - .L_0)
	.align		4
.L_0:
        /*0004*/ 	.word	index@(_Z9vectorAddPKfS0_Pfj)
        /*0008*/ 	.word	0x0000000c


	//----- nvinfo : EIATTR_FRAME_SIZE
	.align		4
.L_1:
        /*000c*/ 	.byte	0x04, 0x11
        /*000e*/ 	.short	(.L_3 - .L_2)
	.align		4
.L_2:
        /*0010*/ 	.word	index@(_Z9vectorAddPKfS0_Pfj)
        /*0014*/ 	.word	0x00000000


	//----- nvinfo : EIATTR_MIN_STACK_SIZE
	.align		4
.L_3:
        /*0018*/ 	.byte	0x04, 0x12
        /*001a*/ 	.short	(.L_5 - .L_4)
	.align		4
.L_4:
        /*001c*/ 	.word	index@(_Z9vectorAddPKfS0_Pfj)
        /*0020*/ 	.word	0x00000000
.L_5:


//--------------------- .nv.compat                --------------------------
	.section	.nv.compat,"",@"SHT_CUDA_COMPAT_INFO"
	.align	4
        /*0000*/ 	.byte	0x02, 0x09, 0x00, 0x00, 0x02, 0x02, 0x01, 0x00, 0x02, 0x05, 0x05, 0x00, 0x03, 0x07, 0x01, 0x01
        /*0010*/ 	.byte	0x02, 0x03, 0x00, 0x00, 0x02, 0x06, 0x01, 0x00, 0x04, 0x0b, 0x08, 0x00, 0x09, 0x00, 0x00, 0x00
        /*0020*/ 	.byte	0x00, 0x00, 0x00, 0x00


//--------------------- .nv.info._Z9vectorAddPKfS0_Pfj --------------------------
	.section	.nv.info._Z9vectorAddPKfS0_Pfj,"",@"SHT_CUDA_INFO"
	.sectionflags	@""
	.align	4


	//----- nvinfo : EIATTR_CUDA_API_VERSION
	.align		4
        /*0000*/ 	.byte	0x04, 0x37
        /*0002*/ 	.short	(.L_7 - .L_6)
.L_6:
        /*0004*/ 	.word	0x00000082


	//----- nvinfo : EIATTR_KPARAM_INFO
	.align		4
.L_7:
        /*0008*/ 	.byte	0x04, 0x17
        /*000a*/ 	.short	(.L_9 - .L_8)
.L_8:
        /*000c*/ 	.word	0x00000000
        /*0010*/ 	.short	0x0003
        /*0012*/ 	.short	0x0018
        /*0014*/ 	.byte	0x00, 0xf0, 0x11, 0x00


	//----- nvinfo : EIATTR_KPARAM_INFO
	.align		4
.L_9:
        /*0018*/ 	.byte	0x04, 0x17
        /*001a*/ 	.short	(.L_11 - .L_10)
.L_10:
        /*001c*/ 	.word	0x00000000
        /*0020*/ 	.short	0x0002
        /*0022*/ 	.short	0x0010
        /*0024*/ 	.byte	0x00, 0xf5, 0x21, 0x00


	//----- nvinfo : EIATTR_KPARAM_INFO
	.align		4
.L_11:
        /*0028*/ 	.byte	0x04, 0x17
        /*002a*/ 	.short	(.L_13 - .L_12)
.L_12:
        /*002c*/ 	.word	0x00000000
        /*0030*/ 	.short	0x0001
        /*0032*/ 	.short	0x0008
        /*0034*/ 	.byte	0x00, 0xf5, 0x21, 0x00


	//----- nvinfo : EIATTR_KPARAM_INFO
	.align		4
.L_13:
        /*0038*/ 	.byte	0x04, 0x17
        /*003a*/ 	.short	(.L_15 - .L_14)
.L_14:
        /*003c*/ 	.word	0x00000000
        /*0040*/ 	.short	0x0000
        /*0042*/ 	.short	0x0000
        /*0044*/ 	.byte	0x00, 0xf5, 0x21, 0x00


	//----- nvinfo : EIATTR_SPARSE_MMA_MASK
	.align		4
.L_15:
        /*0048*/ 	.byte	0x03, 0x50
        /*004a*/ 	.short	0x0000


	//----- nvinfo : EIATTR_MAXREG_COUNT
	.align		4
        /*004c*/ 	.byte	0x03, 0x1b
        /*004e*/ 	.short	0x00ff


	//----- nvinfo : EIATTR_MERCURY_ISA_VERSION
	.align		4
        /*0050*/ 	.byte	0x03, 0x5f
        /*0052*/ 	.short	0x0101


	//----- nvinfo : EIATTR_VRC_CTA_INIT_COUNT
	.align		4
        /*0054*/ 	.byte	0x02, 0x4a
	.zero		1
	.zero		1


	//----- nvinfo : EIATTR_EXIT_INSTR_OFFSETS
	.align		4
        /*0058*/ 	.byte	0x04, 0x1c
        /*005a*/ 	.short	(.L_17 - .L_16)


	//   ....[0]....
.L_16:
        /*005c*/ 	.word	0x00000070


	//   ....[1]....
        /*0060*/ 	.word	0x00000130


	//----- nvinfo : EIATTR_CBANK_PARAM_SIZE
	.align		4
.L_17:
        /*0064*/ 	.byte	0x03, 0x19
        /*0066*/ 	.short	0x001c


	//----- nvinfo : EIATTR_PARAM_CBANK
	.align		4
        /*0068*/ 	.byte	0x04, 0x0a
        /*006a*/ 	.short	(.L_19 - .L_18)
	.align		4
.L_18:
        /*006c*/ 	.word	index@(.nv.constant0._Z9vectorAddPKfS0_Pfj)
        /*0070*/ 	.short	0x0380
        /*0072*/ 	.short	0x001c


	//----- nvinfo : EIATTR_SW_WAR
	.align		4
.L_19:
        /*0074*/ 	.byte	0x04, 0x36
        /*0076*/ 	.short	(.L_21 - .L_20)
.L_20:
        /*0078*/ 	.word	0x00000008
.L_21:


//--------------------- .nv.callgraph             --------------------------
	.section	.nv.callgraph,"",@"SHT_CUDA_CALLGRAPH"
	.align	4
	.sectionentsize	8
	.align		4
        /*0000*/ 	.word	0x00000000
	.align		4
        /*0004*/ 	.word	0xffffffff
	.align		4
        /*0008*/ 	.word	0x00000000
	.align		4
        /*000c*/ 	.word	0xfffffffe
	.align		4
        /*0010*/ 	.word	0x00000000
	.align		4
        /*0014*/ 	.word	0xfffffffd
	.align		4
        /*0018*/ 	.word	0x00000000
	.align		4
        /*001c*/ 	.word	0xfffffffc


//--------------------- .text._Z9vectorAddPKfS0_Pfj --------------------------
	.section	.text._Z9vectorAddPKfS0_Pfj,"ax",@progbits
	.align	128
        .global         _Z9vectorAddPKfS0_Pfj
        .type           _Z9vectorAddPKfS0_Pfj,@function
        .size           _Z9vectorAddPKfS0_Pfj,(.L_x_1 - _Z9vectorAddPKfS0_Pfj)
        .other          _Z9vectorAddPKfS0_Pfj,@"STO_CUDA_ENTRY STV_DEFAULT"
_Z9vectorAddPKfS0_Pfj:
.text._Z9vectorAddPKfS0_Pfj:
[----:B------:R-:W-:Y:S01]  /*0000*/  LDC R1, c[0x0][0x37c] ;  /* 0x0000df00ff017b82 */ /* 0x000fe20000000800 */
[----:B------:R-:W0:Y:S07]  /*0010*/  S2R R0, SR_TID.X ;  /* 0x0000000000007919 */ /* 0x000e2e0000002100 */
[----:B------:R-:W0:Y:S01]  /*0020*/  S2UR UR4, SR_CTAID.X ;  /* 0x00000000000479c3 */ /* 0x000e220000002500 */
[----:B------:R-:W1:Y:S07]  /*0030*/  LDCU UR5, c[0x0][0x398] ;  /* 0x00007300ff0577ac */ /* 0x000e6e0008000800 */
[----:B------:R-:W0:Y:S02]  /*0040*/  LDC R9, c[0x0][0x360] ;  /* 0x0000d800ff097b82 */ /* 0x000e240000000800 */
[----:B0-----:R-:W-:-:S05]  /*0050*/  IMAD R9, R9, UR4, R0 ;  /* 0x0000000409097c24 */ /* 0x001fca000f8e0200 */
[----:B-1----:R-:W-:-:S13]  /*0060*/  ISETP.GE.U32.AND P0, PT, R9, UR5, PT ;  /* 0x0000000509007c0c */ /* 0x002fda000bf06070 */
[----:B------:R-:W-:Y:S05]  /*0070*/  @P0 EXIT ;  /* 0x000000000000094d */ /* 0x000fea0003800000 */
[----:B------:R-:W0:Y:S01]  /*0080*/  LDC.64 R2, c[0x0][0x380] ;  /* 0x0000e000ff027b82 */ /* 0x000e220000000a00 */
[----:B------:R-:W1:Y:S07]  /*0090*/  LDCU.64 UR4, c[0x0][0x358] ;  /* 0x00006b00ff0477ac */ /* 0x000e6e0008000a00 */
[----:B------:R-:W2:Y:S08]  /*00a0*/  LDC.64 R4, c[0x0][0x388] ;  /* 0x0000e200ff047b82 */ /* 0x000eb00000000a00 */
[----:B------:R-:W3:Y:S01]  /*00b0*/  LDC.64 R6, c[0x0][0x390] ;  /* 0x0000e400ff067b82 */ /* 0x000ee20000000a00 */
[----:B0-----:R-:W-:-:S06]  /*00c0*/  IMAD.WIDE.U32 R2, R9, 0x4, R2 ;  /* 0x0000000409027825 */ /* 0x001fcc00078e0002 */
[----:B-1----:R-:W4:Y:S01]  /*00d0*/  LDG.E R2, desc[UR4][R2.64] ;  /* 0x0000000402027981 */ /* 0x002f22000c1e1900 */
[----:B--2---:R-:W-:-:S06]  /*00e0*/  IMAD.WIDE.U32 R4, R9, 0x4, R4 ;  /* 0x0000000409047825 */ /* 0x004fcc00078e0004 */
[----:B------:R-:W4:Y:S01]  /*00f0*/  LDG.E R5, desc[UR4][R4.64] ;  /* 0x0000000404057981 */ /* 0x000f22000c1e1900 */
[----:B---3--:R-:W-:-:S04]  /*0100*/  IMAD.WIDE.U32 R6, R9, 0x4, R6 ;  /* 0x0000000409067825 */ /* 0x008fc800078e0006 */
[----:B----4-:R-:W-:-:S05]  /*0110*/  FADD R9, R2, R5 ;  /* 0x0000000502097221 */ /* 0x010fca0000000000 */
[----:B------:R-:W-:Y:S01]  /*0120*/  STG.E desc[UR4][R6.64], R9 ;  /* 0x0000000906007986 */ /* 0x000fe2000c101904 */
[----:B------:R-:W-:Y:S05]  /*0130*/  EXIT ;  /* 0x000000000000794d */ /* 0x000fea0003800000 */
.L_x_0:
[----:B------:R-:W-:-:S00]  /*0140*/  BRA `(.L_x_0) ;  /* 0xfffffffc00fc7947 */ /* 0x000fc0000383ffff */
[----:B------:R-:W-:-:S00]  /*0150*/  NOP ;  /* 0x0000000000007918 */ /* 0x000fc00000000000 */
        /* <DEDUP_REMOVED lines=10> */
.L_x_1:


//--------------------- .nv.shared.reserved.0     --------------------------
	.section	.nv.shared.reserved.0,"aw",@nobits
	.weak		__nv_reservedSMEM_offset_0_alias
	.size		__nv_reservedSMEM_offset_0_alias, 0, 64
	.other		__nv_reservedSMEM_offset_0_alias,@"STO_CUDA_RESERVED_SHARED STV_DEFAULT"
__nv_reservedSMEM_offset_0_alias:
	.zero		0
	.zero		64


//--------------------- .nv.constant0._Z9vectorAddPKfS0_Pfj --------------------------
	.section	.nv.constant0._Z9vectorAddPKfS0_Pfj,"a",@progbits
	.sectionflags	@""
	.align	4
.nv.constant0._Z9vectorAddPKfS0_Pfj:
	.zero		924


//--------------------- SYMBOLS --------------------------

	.type		.nv.reservedSmem.offset0,@object
	.size		.nv.reservedSmem.offset0,0x4
